	.headerflags	@"EF_CUDA_TEXMODE_UNIFIED EF_CUDA_64BIT_ADDRESS EF_CUDA_ACCELERATORS EF_CUDA_SM90 EF_CUDA_VIRTUAL_SM(EF_CUDA_SM90)"
	.elftype	@"ET_EXEC"


//--------------------- .nv.info                  --------------------------
	.section	.nv.info,"",@"SHT_CUDA_INFO"
	.align	4


	//----- nvinfo : EIATTR_REGCOUNT
	.align		4
        /*0000*/ 	.byte	0x04, 0x2f
        /*0002*/ 	.short	(.L_1 - .L_0)
	.align		4
.L_0:
        /*0004*/ 	.word	index@(triton_poi_fused_convolution_div_max_pool2d_with_indices_relu_sub_9)
        /*0008*/ 	.word	0x00000012


	//----- nvinfo : EIATTR_MIN_STACK_SIZE
	.align		4
.L_1:
        /*000c*/ 	.byte	0x04, 0x12
        /*000e*/ 	.short	(.L_3 - .L_2)
	.align		4
.L_2:
        /*0010*/ 	.word	index@(triton_poi_fused_convolution_div_max_pool2d_with_indices_relu_sub_9)
        /*0014*/ 	.word	0x00000000


	//----- nvinfo : EIATTR_FRAME_SIZE
	.align		4
.L_3:
        /*0018*/ 	.byte	0x04, 0x11
        /*001a*/ 	.short	(.L_5 - .L_4)
	.align		4
.L_4:
        /*001c*/ 	.word	index@(triton_poi_fused_convolution_div_max_pool2d_with_indices_relu_sub_9)
        /*0020*/ 	.word	0x00000000


	//----- nvinfo : EIATTR_MIN_STACK_SIZE
	.align		4
.L_5:
        /*0024*/ 	.byte	0x04, 0x12
        /*0026*/ 	.short	(.L_7 - .L_6)
	.align		4
.L_6:
        /*0028*/ 	.word	index@(triton_poi_fused_convolution_div_max_pool2d_with_indices_relu_sub_9)
        /*002c*/ 	.word	0x00000000
.L_7:


//--------------------- .nv.info.triton_poi_fused_convolution_div_max_pool2d_with_indices_relu_sub_9 --------------------------
	.section	.nv.info.triton_poi_fused_convolution_div_max_pool2d_with_indices_relu_sub_9,"",@"SHT_CUDA_INFO"
	.sectionflags	@""
	.align	4


	//----- nvinfo : EIATTR_CUDA_API_VERSION
	.align		4
        /*0000*/ 	.byte	0x04, 0x37
        /*0002*/ 	.short	(.L_9 - .L_8)
.L_8:
        /*0004*/ 	.word	0x0000007c


	//----- nvinfo : EIATTR_KPARAM_INFO
	.align		4
.L_9:
        /*0008*/ 	.byte	0x04, 0x17
        /*000a*/ 	.short	(.L_11 - .L_10)
.L_10:
        /*000c*/ 	.word	0x00000000
        /*0010*/ 	.short	0x0002
        /*0012*/ 	.short	0x0010
        /*0014*/ 	.byte	0x00, 0xf0, 0x11, 0x00


	//----- nvinfo : EIATTR_KPARAM_INFO
	.align		4
.L_11:
        /*0018*/ 	.byte	0x04, 0x17
        /*001a*/ 	.short	(.L_13 - .L_12)
.L_12:
        /*001c*/ 	.word	0x00000000
        /*0020*/ 	.short	0x0001
        /*0022*/ 	.short	0x0008
        /*0024*/ 	.byte	0x00, 0xf4, 0x21, 0x00


	//----- nvinfo : EIATTR_KPARAM_INFO
	.align		4
.L_13:
        /*0028*/ 	.byte	0x04, 0x17
        /*002a*/ 	.short	(.L_15 - .L_14)
.L_14:
        /*002c*/ 	.word	0x00000000
        /*0030*/ 	.short	0x0000
        /*0032*/ 	.short	0x0000
        /*0034*/ 	.byte	0x00, 0xf4, 0x21, 0x00


	//----- nvinfo : EIATTR_SPARSE_MMA_MASK
	.align		4
.L_15:
        /*0038*/ 	.byte	0x03, 0x50
        /*003a*/ 	.short	0x0000


	//----- nvinfo : EIATTR_MAXREG_COUNT
	.align		4
        /*003c*/ 	.byte	0x03, 0x1b
        /*003e*/ 	.short	0x00ff


	//----- nvinfo : EIATTR_EXIT_INSTR_OFFSETS
	.align		4
        /*0040*/ 	.byte	0x04, 0x1c
        /*0042*/ 	.short	(.L_17 - .L_16)


	//   ....[0]....
.L_16:
        /*0044*/ 	.word	0x000002d0


	//----- nvinfo : EIATTR_REQNTID
	.align		4
.L_17:
        /*0048*/ 	.byte	0x04, 0x10
        /*004a*/ 	.short	(.L_19 - .L_18)
.L_18:
        /*004c*/ 	.word	0x00000080
        /*0050*/ 	.word	0x00000001
        /*0054*/ 	.word	0x00000001


	//----- nvinfo : EIATTR_CBANK_PARAM_SIZE
	.align		4
.L_19:
        /*0058*/ 	.byte	0x03, 0x19
        /*005a*/ 	.short	0x0014


	//----- nvinfo : EIATTR_PARAM_CBANK
	.align		4
        /*005c*/ 	.byte	0x04, 0x0a
        /*005e*/ 	.short	(.L_21 - .L_20)
	.align		4
.L_20:
        /*0060*/ 	.word	index@(.nv.constant0.triton_poi_fused_convolution_div_max_pool2d_with_indices_relu_sub_9)
        /*0064*/ 	.short	0x0210
        /*0066*/ 	.short	0x0014


	//----- nvinfo : EIATTR_SW_WAR
	.align		4
.L_21:
        /*0068*/ 	.byte	0x04, 0x36
        /*006a*/ 	.short	(.L_23 - .L_22)
.L_22:
        /*006c*/ 	.word	0x00000008
.L_23:


//--------------------- .nv.callgraph             --------------------------
	.section	.nv.callgraph,"",@"SHT_CUDA_CALLGRAPH"
	.align	4
	.sectionentsize	8
	.align		4
        /*0000*/ 	.word	0x00000000
	.align		4
        /*0004*/ 	.word	0xffffffff
	.align		4
        /*0008*/ 	.word	0x00000000
	.align		4
        /*000c*/ 	.word	0xfffffffe
	.align		4
        /*0010*/ 	.word	0x00000000
	.align		4
        /*0014*/ 	.word	0xfffffffd
	.align		4
        /*0018*/ 	.word	0x00000000
	.align		4
        /*001c*/ 	.word	0xfffffffc


//--------------------- .text.triton_poi_fused_convolution_div_max_pool2d_with_indices_relu_sub_9 --------------------------
	.section	.text.triton_poi_fused_convolution_div_max_pool2d_with_indices_relu_sub_9,"ax",@progbits
	.align	128
        .global         triton_poi_fused_convolution_div_max_pool2d_with_indices_relu_sub_9
        .type           triton_poi_fused_convolution_div_max_pool2d_with_indices_relu_sub_9,@function
        .size           triton_poi_fused_convolution_div_max_pool2d_with_indices_relu_sub_9,(.L_x_1 - triton_poi_fused_convolution_div_max_pool2d_with_indices_relu_sub_9)
        .other          triton_poi_fused_convolution_div_max_pool2d_with_indices_relu_sub_9,@"STO_CUDA_ENTRY STV_DEFAULT"
triton_poi_fused_convolution_div_max_pool2d_with_indices_relu_sub_9:
.text.triton_poi_fused_convolution_div_max_pool2d_with_indices_relu_sub_9:
[----:B------:R-:W-:Y:S01]  /*0000*/  LDC R1, c[0x0][0x28] ;  /* 0x00000a00ff017b82 */ /* 0x000fe20000000800 */
[----:B------:R-:W1:Y:S07]  /*0010*/  S2R R0, SR_TID.X ;  /* 0x0000000000007919 */ /* 0x000e6e0000002100 */
[----:B------:R-:W2:Y:S01]  /*0020*/  LDC.64 R4, c[0x0][0x218] ;  /* 0x00008600ff047b82 */ /* 0x000ea20000000a00 */
[----:B------:R-:W-:Y:S01]  /*0030*/  ULDC.64 UR4, c[0x0][0x208] ;  /* 0x0000820000047ab9 */ /* 0x000fe20000000a00 */
[----:B------:R-:W3:Y:S06]  /*0040*/  S2R R7, SR_CTAID.X ;  /* 0x0000000000077919 */ /* 0x000eec0000002500 */
[----:B------:R-:W4:Y:S01]  /*0050*/  LDC.64 R2, c[0x0][0x210] ;  /* 0x00008400ff027b82 */ /* 0x000f220000000a00 */
[----:B-1----:R-:W-:Y:S01]  /*0060*/  IMAD.SHL.U32 R0, R0, 0x4, RZ ;  /* 0x0000000400007824 */ /* 0x002fe200078e00ff */
[----:B---3--:R-:W-:-:S04]  /*0070*/  SHF.R.S32.HI R6, RZ, 0x15, R7 ;  /* 0x00000015ff067819 */ /* 0x008fc80000011407 */
[----:B------:R-:W-:-:S05]  /*0080*/  LOP3.LUT R0, R0, 0x1fc, RZ, 0xc0, !PT ;  /* 0x000001fc00007812 */ /* 0x000fca00078ec0ff */
[----:B------:R-:W-:Y:S01]  /*0090*/  IMAD R7, R7, 0x400, R0 ;  /* 0x0000040007077824 */ /* 0x000fe200078e0200 */
[----:B------:R-:W-:-:S03]  /*00a0*/  SGXT R0, R6, 0x1 ;  /* 0x000000010600781a */ /* 0x000fc60000000200 */
[----:B----4-:R-:W-:Y:S01]  /*00b0*/  IMAD.WIDE R2, R7, 0x4, R2 ;  /* 0x0000000407027825 */ /* 0x010fe200078e0202 */
[----:B------:R-:W-:-:S04]  /*00c0*/  LEA.HI R0, R0, R7, RZ, 0x7 ;  /* 0x0000000700007211 */ /* 0x000fc800078f38ff */
[----:B------:R-:W-:Y:S01]  /*00d0*/  LOP3.LUT R0, R0, 0xffffff80, RZ, 0xc0, !PT ;  /* 0xffffff8000007812 */ /* 0x000fe200078ec0ff */
[----:B------:R-:W3:Y:S04]  /*00e0*/  LDG.E.128 R12, desc[UR4][R2.64+0x800] ;  /* 0x00080004020c7981 */ /* 0x000ee8000c1e1d00 */
[----:B------:R-:W-:-:S04]  /*00f0*/  IMAD.IADD R9, R7, 0x1, -R0 ;  /* 0x0000000107097824 */ /* 0x000fc800078e0a00 */
[----:B--2---:R-:W-:Y:S02]  /*0100*/  IMAD.WIDE R4, R9, 0x4, R4 ;  /* 0x0000000409047825 */ /* 0x004fe400078e0204 */
[----:B------:R-:W2:Y:S04]  /*0110*/  LDG.E.128 R8, desc[UR4][R2.64] ;  /* 0x0000000402087981 */ /* 0x000ea8000c1e1d00 */
[----:B------:R-:W3:Y:S02]  /*0120*/  LDG.E.EL.128 R4, desc[UR4][R4.64] ;  /* 0x0000000404047981 */ /* 0x000ee4000c2e1d00 */
[CC--:B---3--:R-:W-:Y:S01]  /*0130*/  FSETP.GEU.AND P6, PT, R12.reuse, -R4.reuse, PT ;  /* 0x800000040c00720b */ /* 0x0c8fe20003fce000 */
[--C-:B------:R-:W-:Y:S01]  /*0140*/  FADD R12, R12, R4.reuse ;  /* 0x000000040c0c7221 */ /* 0x100fe20000000000 */
[C---:B--2---:R-:W-:Y:S01]  /*0150*/  FSETP.GEU.AND P2, PT, R8.reuse, -R4, PT ;  /* 0x800000040800720b */ /* 0x044fe20003f4e000 */
[----:B------:R-:W-:Y:S01]  /*0160*/  FADD R8, R8, R4 ;  /* 0x0000000408087221 */ /* 0x000fe20000000000 */
[----:B------:R-:W-:-:S02]  /*0170*/  FSETP.GEU.AND P5, PT, R13, -R5, PT ;  /* 0x800000050d00720b */ /* 0x000fc40003fae000 */
[----:B------:R-:W-:Y:S01]  /*0180*/  SEL R4, R12, RZ, P6 ;  /* 0x000000ff0c047207 */ /* 0x000fe20003000000 */
[----:B------:R-:W-:Y:S01]  /*0190*/  FADD R13, R13, R5 ;  /* 0x000000050d0d7221 */ /* 0x000fe20000000000 */
[CC--:B------:R-:W-:Y:S01]  /*01a0*/  FSETP.GEU.AND P4, PT, R14.reuse, -R6.reuse, PT ;  /* 0x800000060e00720b */ /* 0x0c0fe20003f8e000 */
[--C-:B------:R-:W-:Y:S01]  /*01b0*/  FADD R14, R14, R6.reuse ;  /* 0x000000060e0e7221 */ /* 0x100fe20000000000 */
[C---:B------:R-:W-:Y:S01]  /*01c0*/  FSETP.GEU.AND P3, PT, R15.reuse, -R7, PT ;  /* 0x800000070f00720b */ /* 0x040fe20003f6e000 */
[----:B------:R-:W-:Y:S01]  /*01d0*/  FADD R15, R15, R7 ;  /* 0x000000070f0f7221 */ /* 0x000fe20000000000 */
[C---:B------:R-:W-:Y:S01]  /*01e0*/  FSETP.GEU.AND P1, PT, R9.reuse, -R5, PT ;  /* 0x800000050900720b */ /* 0x040fe20003f2e000 */
[----:B------:R-:W-:Y:S01]  /*01f0*/  FADD R9, R9, R5 ;  /* 0x0000000509097221 */ /* 0x000fe20000000000 */
[C---:B------:R-:W-:Y:S01]  /*0200*/  FSETP.GEU.AND P0, PT, R10.reuse, -R6, PT ;  /* 0x800000060a00720b */ /* 0x040fe20003f0e000 */
[----:B------:R-:W-:Y:S01]  /*0210*/  FADD R10, R10, R6 ;  /* 0x000000060a0a7221 */ /* 0x000fe20000000000 */
[C---:B------:R-:W-:Y:S01]  /*0220*/  FSETP.GEU.AND P6, PT, R11.reuse, -R7, PT ;  /* 0x800000070b00720b */ /* 0x040fe20003fce000 */
[----:B------:R-:W-:Y:S01]  /*0230*/  FADD R11, R11, R7 ;  /* 0x000000070b0b7221 */ /* 0x000fe20000000000 */
[----:B------:R-:W-:-:S02]  /*0240*/  SEL R5, R13, RZ, P5 ;  /* 0x000000ff0d057207 */ /* 0x000fc40002800000 */
[----:B------:R-:W-:Y:S02]  /*0250*/  SEL R6, R14, RZ, P4 ;  /* 0x000000ff0e067207 */ /* 0x000fe40002000000 */
[----:B------:R-:W-:Y:S02]  /*0260*/  SEL R7, R15, RZ, P3 ;  /* 0x000000ff0f077207 */ /* 0x000fe40001800000 */
[----:B------:R-:W-:Y:S02]  /*0270*/  SEL R8, R8, RZ, P2 ;  /* 0x000000ff08087207 */ /* 0x000fe40001000000 */
[----:B------:R-:W-:Y:S02]  /*0280*/  SEL R9, R9, RZ, P1 ;  /* 0x000000ff09097207 */ /* 0x000fe40000800000 */
[----:B------:R-:W-:Y:S02]  /*0290*/  SEL R10, R10, RZ, P0 ;  /* 0x000000ff0a0a7207 */ /* 0x000fe40000000000 */
[----:B------:R-:W-:Y:S01]  /*02a0*/  SEL R11, R11, RZ, P6 ;  /* 0x000000ff0b0b7207 */ /* 0x000fe20003000000 */
[----:B------:R-:W-:Y:S04]  /*02b0*/  STG.E.128 desc[UR4][R2.64+0x800], R4 ;  /* 0x0008000402007986 */ /* 0x000fe8000c101d04 */
[----:B------:R-:W-:Y:S01]  /*02c0*/  STG.E.128 desc[UR4][R2.64], R8 ;  /* 0x0000000802007986 */ /* 0x000fe2000c101d04 */
[----:B------:R-:W-:Y:S05]  /*02d0*/  EXIT ;  /* 0x000000000000794d */ /* 0x000fea0003800000 */
.L_x_0:
[----:B------:R-:W-:-:S00]  /*02e0*/  BRA `(.L_x_0) ;  /* 0xfffffffc00fc7947 */ /* 0x000fc0000383ffff */
[----:B------:R-:W-:-:S00]  /*02f0*/  NOP ;  /* 0x0000000000007918 */ /* 0x000fc00000000000 */
        /* <DEDUP_REMOVED lines=8> */
.L_x_1:


//--------------------- .nv.constant0.triton_poi_fused_convolution_div_max_pool2d_with_indices_relu_sub_9 --------------------------
	.section	.nv.constant0.triton_poi_fused_convolution_div_max_pool2d_with_indices_relu_sub_9,"a",@progbits
	.sectionflags	@""
	.align	4
.nv.constant0.triton_poi_fused_convolution_div_max_pool2d_with_indices_relu_sub_9:
	.zero		548
